//
// Generated by NVIDIA NVVM Compiler
//
// Compiler Build ID: CL-36424714
// Cuda compilation tools, release 13.0, V13.0.88
// Based on NVVM 20.0.0
//

.version 9.0
.target sm_100
.address_size 64

	// .globl	_Z11bucket_sortPiS_i
.extern .shared .align 16 .b8 scan[];

.visible .entry _Z11bucket_sortPiS_i(
	.param .u64 .ptr .align 1 _Z11bucket_sortPiS_i_param_0,
	.param .u64 .ptr .align 1 _Z11bucket_sortPiS_i_param_1,
	.param .u32 _Z11bucket_sortPiS_i_param_2
)
{
	.reg .pred 	%p<10>;
	.reg .b32 	%r<30>;
	.reg .b64 	%rd<15>;

	ld.param.u64 	%rd4, [_Z11bucket_sortPiS_i_param_0];
	ld.param.u64 	%rd5, [_Z11bucket_sortPiS_i_param_1];
	ld.param.u32 	%r7, [_Z11bucket_sortPiS_i_param_2];
	cvta.to.global.u64 	%rd6, %rd4;
	cvta.to.global.u64 	%rd1, %rd5;
	mov.u32 	%r8, %ctaid.x;
	mov.u32 	%r9, %ntid.x;
	mov.u32 	%r10, %tid.x;
	mad.lo.s32 	%r1, %r8, %r9, %r10;
	rem.s32 	%r11, %r1, %r7;
	mul.wide.s32 	%rd7, %r11, 4;
	add.s64 	%rd8, %rd1, %rd7;
	mov.b32 	%r12, 0;
	st.global.u32 	[%rd8], %r12;
	bar.sync 	0;
	mul.wide.s32 	%rd9, %r1, 4;
	add.s64 	%rd2, %rd6, %rd9;
	ld.global.u32 	%r13, [%rd2];
	mul.wide.s32 	%rd10, %r13, 4;
	add.s64 	%rd11, %rd1, %rd10;
	atom.global.add.u32 	%r14, [%rd11], 1;
	setp.lt.s32 	%p1, %r7, 2;
	@%p1 bra 	$L__BB0_7;
	add.s64 	%rd3, %rd1, %rd9;
	shl.b32 	%r16, %r1, 2;
	mov.u32 	%r17, scan;
	add.s32 	%r2, %r17, %r16;
	mov.b32 	%r28, 1;
$L__BB0_2:
	setp.ge.s32 	%p2, %r1, %r7;
	@%p2 bra 	$L__BB0_4;
	ld.global.u32 	%r18, [%rd3];
	st.shared.u32 	[%r2], %r18;
$L__BB0_4:
	setp.ge.s32 	%p3, %r1, %r7;
	bar.sync 	0;
	setp.lt.s32 	%p4, %r1, %r28;
	or.pred  	%p5, %p3, %p4;
	@%p5 bra 	$L__BB0_6;
	sub.s32 	%r19, %r1, %r28;
	shl.b32 	%r20, %r19, 2;
	add.s32 	%r22, %r17, %r20;
	ld.shared.u32 	%r23, [%r22];
	ld.global.u32 	%r24, [%rd3];
	add.s32 	%r25, %r24, %r23;
	st.global.u32 	[%rd3], %r25;
$L__BB0_6:
	bar.sync 	0;
	shl.b32 	%r28, %r28, 1;
	setp.lt.s32 	%p6, %r28, %r7;
	@%p6 bra 	$L__BB0_2;
$L__BB0_7:
	setp.lt.s32 	%p7, %r7, 1;
	@%p7 bra 	$L__BB0_12;
	mov.b32 	%r29, 0;
$L__BB0_9:
	mul.wide.u32 	%rd13, %r29, 4;
	add.s64 	%rd14, %rd1, %rd13;
	ld.global.u32 	%r27, [%rd14];
	setp.ge.s32 	%p8, %r1, %r27;
	@%p8 bra 	$L__BB0_11;
	st.global.u32 	[%rd2], %r29;
	bra.uni 	$L__BB0_12;
$L__BB0_11:
	add.s32 	%r29, %r29, 1;
	setp.ne.s32 	%p9, %r29, %r7;
	@%p9 bra 	$L__BB0_9;
$L__BB0_12:
	ret;

}


// ===== COMPILED SASS (sm_100) =====

	.target	sm_100

	.elftype	@"ET_EXEC"


//--------------------- .note.nv.tkinfo           --------------------------
	.section	.note.nv.tkinfo,"",@"SHT_NOTE"
	.sectionflags	@"SHF_NOTE_NV_TKINFO"
	.tkinfo
        /*0018*/ 	.word	0x00000002
        /*0030*/ 	.string	""
        /*0030*/ 	.string	"ptxas"
        /*0030*/ 	.string	"Cuda compilation tools, release 13.0, V13.0.88"
        /*0030*/ 	.string	"Build cuda_13.0.r13.0/compiler.36424714_0"
        /*0030*/ 	.string	"-arch sm_100 -m 64 "



//--------------------- .note.nv.cuinfo           --------------------------
	.section	.note.nv.cuinfo,"",@"SHT_NOTE"
	.sectionflags	@"SHF_NOTE_NV_CUINFO"
        /*0018*/ 	.short	0x0002
        /*001a*/ 	.short	0x0064
        /*001c*/ 	.short	0x0082
	.zero		2


//--------------------- .nv.info                  --------------------------
	.section	.nv.info,"",@"SHT_CUDA_INFO"
	.align	4


	//----- nvinfo : EIATTR_REGCOUNT
	.align		4
        /*0000*/ 	.byte	0x04, 0x2f
        /*0002*/ 	.short	(.L_1 - .L_0)
	.align		4
.L_0:
        /*0004*/ 	.word	index@(_Z11bucket_sortPiS_i)
        /*0008*/ 	.word	0x00000010


	//----- nvinfo : EIATTR_FRAME_SIZE
	.align		4
.L_1:
        /*000c*/ 	.byte	0x04, 0x11
        /*000e*/ 	.short	(.L_3 - .L_2)
	.align		4
.L_2:
        /*0010*/ 	.word	index@(_Z11bucket_sortPiS_i)
        /*0014*/ 	.word	0x00000000


	//----- nvinfo : EIATTR_MIN_STACK_SIZE
	.align		4
.L_3:
        /*0018*/ 	.byte	0x04, 0x12
        /*001a*/ 	.short	(.L_5 - .L_4)
	.align		4
.L_4:
        /*001c*/ 	.word	index@(_Z11bucket_sortPiS_i)
        /*0020*/ 	.word	0x00000000
.L_5:


//--------------------- .nv.compat                --------------------------
	.section	.nv.compat,"",@"SHT_CUDA_COMPAT_INFO"
	.align	4
        /*0000*/ 	.byte	0x02, 0x09, 0x00, 0x00, 0x02, 0x02, 0x01, 0x00, 0x02, 0x05, 0x05, 0x00, 0x03, 0x07, 0x01, 0x01
        /*0010*/ 	.byte	0x02, 0x03, 0x00, 0x00, 0x02, 0x06, 0x01, 0x00, 0x04, 0x0b, 0x08, 0x00, 0x09, 0x00, 0x00, 0x00
        /*0020*/ 	.byte	0x00, 0x00, 0x00, 0x00


//--------------------- .nv.info._Z11bucket_sortPiS_i --------------------------
	.section	.nv.info._Z11bucket_sortPiS_i,"",@"SHT_CUDA_INFO"
	.sectionflags	@""
	.align	4


	//----- nvinfo : EIATTR_CUDA_API_VERSION
	.align		4
        /*0000*/ 	.byte	0x04, 0x37
        /*0002*/ 	.short	(.L_7 - .L_6)
.L_6:
        /*0004*/ 	.word	0x00000082


	//----- nvinfo : EIATTR_KPARAM_INFO
	.align		4
.L_7:
        /*0008*/ 	.byte	0x04, 0x17
        /*000a*/ 	.short	(.L_9 - .L_8)
.L_8:
        /*000c*/ 	.word	0x00000000
        /*0010*/ 	.short	0x0002
        /*0012*/ 	.short	0x0010
        /*0014*/ 	.byte	0x00, 0xf0, 0x11, 0x00


	//----- nvinfo : EIATTR_KPARAM_INFO
	.align		4
.L_9:
        /*0018*/ 	.byte	0x04, 0x17
        /*001a*/ 	.short	(.L_11 - .L_10)
.L_10:
        /*001c*/ 	.word	0x00000000
        /*0020*/ 	.short	0x0001
        /*0022*/ 	.short	0x0008
        /*0024*/ 	.byte	0x00, 0xf5, 0x21, 0x00


	//----- nvinfo : EIATTR_KPARAM_INFO
	.align		4
.L_11:
        /*0028*/ 	.byte	0x04, 0x17
        /*002a*/ 	.short	(.L_13 - .L_12)
.L_12:
        /*002c*/ 	.word	0x00000000
        /*0030*/ 	.short	0x0000
        /*0032*/ 	.short	0x0000
        /*0034*/ 	.byte	0x00, 0xf5, 0x21, 0x00


	//----- nvinfo : EIATTR_SPARSE_MMA_MASK
	.align		4
.L_13:
        /*0038*/ 	.byte	0x03, 0x50
        /*003a*/ 	.short	0x0000


	//----- nvinfo : EIATTR_MAXREG_COUNT
	.align		4
        /*003c*/ 	.byte	0x03, 0x1b
        /*003e*/ 	.short	0x00ff


	//----- nvinfo : EIATTR_NUM_BARRIERS
	.align		4
        /*0040*/ 	.byte	0x02, 0x4c
        /*0042*/ 	.byte	0x01
	.zero		1


	//----- nvinfo : EIATTR_MERCURY_ISA_VERSION
	.align		4
        /*0044*/ 	.byte	0x03, 0x5f
        /*0046*/ 	.short	0x0101


	//----- nvinfo : EIATTR_VRC_CTA_INIT_COUNT
	.align		4
        /*0048*/ 	.byte	0x02, 0x4a
	.zero		1
	.zero		1


	//----- nvinfo : EIATTR_EXIT_INSTR_OFFSETS
	.align		4
        /*004c*/ 	.byte	0x04, 0x1c
        /*004e*/ 	.short	(.L_15 - .L_14)


	//   ....[0]....
.L_14:
        /*0050*/ 	.word	0x00000450


	//   ....[1]....
        /*0054*/ 	.word	0x00000510


	//   ....[2]....
        /*0058*/ 	.word	0x00000540


	//----- nvinfo : EIATTR_CRS_STACK_SIZE
	.align		4
.L_15:
        /*005c*/ 	.byte	0x04, 0x1e
        /*005e*/ 	.short	(.L_17 - .L_16)
.L_16:
        /*0060*/ 	.word	0x00000000


	//----- nvinfo : EIATTR_CBANK_PARAM_SIZE
	.align		4
.L_17:
        /*0064*/ 	.byte	0x03, 0x19
        /*0066*/ 	.short	0x0014


	//----- nvinfo : EIATTR_PARAM_CBANK
	.align		4
        /*0068*/ 	.byte	0x04, 0x0a
        /*006a*/ 	.short	(.L_19 - .L_18)
	.align		4
.L_18:
        /*006c*/ 	.word	index@(.nv.constant0._Z11bucket_sortPiS_i)
        /*0070*/ 	.short	0x0380
        /*0072*/ 	.short	0x0014


	//----- nvinfo : EIATTR_SW_WAR
	.align		4
.L_19:
        /*0074*/ 	.byte	0x04, 0x36
        /*0076*/ 	.short	(.L_21 - .L_20)
.L_20:
        /*0078*/ 	.word	0x00000008
.L_21:


//--------------------- .nv.callgraph             --------------------------
	.section	.nv.callgraph,"",@"SHT_CUDA_CALLGRAPH"
	.align	4
	.sectionentsize	8
	.align		4
        /*0000*/ 	.word	0x00000000
	.align		4
        /*0004*/ 	.word	0xffffffff
	.align		4
        /*0008*/ 	.word	0x00000000
	.align		4
        /*000c*/ 	.word	0xfffffffe
	.align		4
        /*0010*/ 	.word	0x00000000
	.align		4
        /*0014*/ 	.word	0xfffffffd
	.align		4
        /*0018*/ 	.word	0x00000000
	.align		4
        /*001c*/ 	.word	0xfffffffc


//--------------------- .text._Z11bucket_sortPiS_i --------------------------
	.section	.text._Z11bucket_sortPiS_i,"ax",@progbits
	.align	128
        .global         _Z11bucket_sortPiS_i
        .type           _Z11bucket_sortPiS_i,@function
        .size           _Z11bucket_sortPiS_i,(.L_x_8 - _Z11bucket_sortPiS_i)
        .other          _Z11bucket_sortPiS_i,@"STO_CUDA_ENTRY STV_DEFAULT"
_Z11bucket_sortPiS_i:
.text._Z11bucket_sortPiS_i:
[----:B------:R-:W-:Y:S01]  /*0000*/  LDC R1, c[0x0][0x37c] ;  /* 0x0000df00ff017b82 */ /* 0x000fe20000000800 */
[----:B------:R-:W0:Y:S01]  /*0010*/  LDCU UR4, c[0x0][0x390] ;  /* 0x00007200ff0477ac */ /* 0x000e220008000800 */
[----:B------:R-:W1:Y:S06]  /*0020*/  S2R R7, SR_TID.X ;  /* 0x0000000000077919 */ /* 0x000e6c0000002100 */
[----:B------:R-:W1:Y:S01]  /*0030*/  LDC R0, c[0x0][0x360] ;  /* 0x0000d800ff007b82 */ /* 0x000e620000000800 */
[----:B------:R-:W2:Y:S07]  /*0040*/  LDCU.64 UR6, c[0x0][0x358] ;  /* 0x00006b00ff0677ac */ /* 0x000eae0008000a00 */
[----:B------:R-:W3:Y:S01]  /*0050*/  LDC.64 R10, c[0x0][0x388] ;  /* 0x0000e200ff0a7b82 */ /* 0x000ee20000000a00 */
[----:B0-----:R-:W-:-:S07]  /*0060*/  IMAD.U32 R5, RZ, RZ, UR4 ;  /* 0x00000004ff057e24 */ /* 0x001fce000f8e00ff */
[----:B------:R-:W1:Y:S01]  /*0070*/  S2UR UR4, SR_CTAID.X ;  /* 0x00000000000479c3 */ /* 0x000e620000002500 */
[----:B------:R-:W-:-:S04]  /*0080*/  IABS R9, R5 ;  /* 0x0000000500097213 */ /* 0x000fc80000000000 */
[----:B------:R-:W0:Y:S08]  /*0090*/  I2F.RP R4, R9 ;  /* 0x0000000900047306 */ /* 0x000e300000209400 */
[----:B0-----:R-:W0:Y:S01]  /*00a0*/  MUFU.RCP R4, R4 ;  /* 0x0000000400047308 */ /* 0x001e220000001000 */
[----:B-1----:R-:W-:-:S05]  /*00b0*/  IMAD R0, R0, UR4, R7 ;  /* 0x0000000400007c24 */ /* 0x002fca000f8e0207 */
[----:B------:R-:W-:Y:S01]  /*00c0*/  ISETP.GE.AND P2, PT, R0, RZ, PT ;  /* 0x000000ff0000720c */ /* 0x000fe20003f46270 */
[----:B0-----:R-:W-:Y:S01]  /*00d0*/  VIADD R2, R4, 0xffffffe ;  /* 0x0ffffffe04027836 */ /* 0x001fe20000000000 */
[----:B------:R-:W-:-:S03]  /*00e0*/  IABS R4, R0 ;  /* 0x0000000000047213 */ /* 0x000fc60000000000 */
[----:B------:R0:W1:Y:S02]  /*00f0*/  F2I.FTZ.U32.TRUNC.NTZ R3, R2 ;  /* 0x0000000200037305 */ /* 0x000064000021f000 */
[----:B0-----:R-:W-:Y:S01]  /*0100*/  IMAD.MOV.U32 R2, RZ, RZ, RZ ;  /* 0x000000ffff027224 */ /* 0x001fe200078e00ff */
[----:B-1----:R-:W-:-:S05]  /*0110*/  IADD3 R6, PT, PT, RZ, -R3, RZ ;  /* 0x80000003ff067210 */ /* 0x002fca0007ffe0ff */
[----:B------:R-:W-:-:S04]  /*0120*/  IMAD R7, R6, R9, RZ ;  /* 0x0000000906077224 */ /* 0x000fc800078e02ff */
[----:B------:R-:W-:-:S06]  /*0130*/  IMAD.HI.U32 R3, R3, R7, R2 ;  /* 0x0000000703037227 */ /* 0x000fcc00078e0002 */
[----:B------:R-:W-:-:S04]  /*0140*/  IMAD.HI.U32 R3, R3, R4, RZ ;  /* 0x0000000403037227 */ /* 0x000fc800078e00ff */
[----:B------:R-:W-:-:S04]  /*0150*/  IMAD.MOV R3, RZ, RZ, -R3 ;  /* 0x000000ffff037224 */ /* 0x000fc800078e0a03 */
[C---:B------:R-:W-:Y:S02]  /*0160*/  IMAD R4, R9.reuse, R3, R4 ;  /* 0x0000000309047224 */ /* 0x040fe400078e0204 */
[----:B------:R-:W0:Y:S03]  /*0170*/  LDC.64 R2, c[0x0][0x380] ;  /* 0x0000e000ff027b82 */ /* 0x000e260000000a00 */
[----:B------:R-:W-:-:S13]  /*0180*/  ISETP.GT.U32.AND P0, PT, R9, R4, PT ;  /* 0x000000040900720c */ /* 0x000fda0003f04070 */
[----:B------:R-:W-:Y:S02]  /*0190*/  @!P0 IADD3 R4, PT, PT, R4, -R9, RZ ;  /* 0x8000000904048210 */ /* 0x000fe40007ffe0ff */
[----:B------:R-:W-:Y:S02]  /*01a0*/  ISETP.NE.AND P0, PT, R5, RZ, PT ;  /* 0x000000ff0500720c */ /* 0x000fe40003f05270 */
[----:B------:R-:W-:Y:S01]  /*01b0*/  ISETP.GT.U32.AND P1, PT, R9, R4, PT ;  /* 0x000000040900720c */ /* 0x000fe20003f24070 */
[----:B0-----:R-:W-:-:S12]  /*01c0*/  IMAD.WIDE R2, R0, 0x4, R2 ;  /* 0x0000000400027825 */ /* 0x001fd800078e0202 */
[----:B------:R-:W-:-:S04]  /*01d0*/  @!P1 IMAD.IADD R4, R4, 0x1, -R9 ;  /* 0x0000000104049824 */ /* 0x000fc800078e0a09 */
[----:B------:R-:W-:Y:S01]  /*01e0*/  @!P2 IMAD.MOV R4, RZ, RZ, -R4 ;  /* 0x000000ffff04a224 */ /* 0x000fe200078e0a04 */
[----:B------:R-:W-:-:S05]  /*01f0*/  @!P0 LOP3.LUT R4, RZ, R5, RZ, 0x33, !PT ;  /* 0x00000005ff048212 */ /* 0x000fca00078e33ff */
[----:B---3--:R-:W-:-:S05]  /*0200*/  IMAD.WIDE R6, R4, 0x4, R10 ;  /* 0x0000000404067825 */ /* 0x008fca00078e020a */
[----:B--2---:R0:W-:Y:S01]  /*0210*/  STG.E desc[UR6][R6.64], RZ ;  /* 0x000000ff06007986 */ /* 0x0041e2000c101906 */
[----:B------:R-:W-:Y:S06]  /*0220*/  BAR.SYNC.DEFER_BLOCKING 0x0 ;  /* 0x0000000000007b1d */ /* 0x000fec0000010000 */
[----:B------:R-:W2:Y:S01]  /*0230*/  LDG.E R9, desc[UR6][R2.64] ;  /* 0x0000000602097981 */ /* 0x000ea2000c1e1900 */
[----:B------:R-:W-:Y:S01]  /*0240*/  ISETP.GE.AND P0, PT, R5, 0x2, PT ;  /* 0x000000020500780c */ /* 0x000fe20003f06270 */
[----:B------:R-:W-:Y:S02]  /*0250*/  HFMA2 R13, -RZ, RZ, 0, 5.9604644775390625e-08 ;  /* 0x00000001ff0d7431 */ /* 0x000fe400000001ff */
[----:B--2---:R-:W-:-:S05]  /*0260*/  IMAD.WIDE R8, R9, 0x4, R10 ;  /* 0x0000000409087825 */ /* 0x004fca00078e020a */
[----:B------:R0:W-:Y:S05]  /*0270*/  REDG.E.ADD.STRONG.GPU desc[UR6][R8.64], R13 ;  /* 0x0000000d0800798e */ /* 0x0001ea000c12e106 */
[----:B------:R-:W-:Y:S05]  /*0280*/  @!P0 BRA `(.L_x_0) ;  /* 0x00000000006c8947 */ /* 0x000fea0003800000 */
[----:B------:R-:W1:Y:S01]  /*0290*/  S2UR UR5, SR_CgaCtaId ;  /* 0x00000000000579c3 */ /* 0x000e620000008800 */
[----:B------:R-:W-:Y:S01]  /*02a0*/  UMOV UR4, 0x400 ;  /* 0x0000040000047882 */ /* 0x000fe20000000000 */
[C---:B------:R-:W-:Y:S01]  /*02b0*/  ISETP.GE.AND P1, PT, R0.reuse, R5, PT ;  /* 0x000000050000720c */ /* 0x040fe20003f26270 */
[----:B0-----:R-:W-:-:S05]  /*02c0*/  IMAD.WIDE R6, R0, 0x4, R10 ;  /* 0x0000000400067825 */ /* 0x001fca00078e020a */
[----:B------:R-:W0:Y:S01]  /*02d0*/  LDC R12, c[0x0][0x390] ;  /* 0x0000e400ff0c7b82 */ /* 0x000e220000000800 */
[----:B-1----:R-:W-:-:S03]  /*02e0*/  ULEA UR4, UR5, UR4, 0x18 ;  /* 0x0000000405047291 */ /* 0x002fc6000f8ec0ff */
[----:B------:R-:W-:-:S03]  /*02f0*/  UMOV UR5, 0x1 ;  /* 0x0000000100057882 */ /* 0x000fc60000000000 */
[----:B------:R-:W-:-:S07]  /*0300*/  LEA R4, R0, UR4, 0x2 ;  /* 0x0000000400047c11 */ /* 0x000fce000f8e10ff */
.L_x_3:
[----:B01----:R-:W2:Y:S01]  /*0310*/  @!P1 LDG.E R9, desc[UR6][R6.64] ;  /* 0x0000000606099981 */ /* 0x003ea2000c1e1900 */
[----:B0-----:R-:W-:Y:S01]  /*0320*/  IMAD.MOV.U32 R5, RZ, RZ, R12 ;  /* 0x000000ffff057224 */ /* 0x001fe200078e000c */
[C---:B------:R-:W-:Y:S01]  /*0330*/  ISETP.GE.AND P0, PT, R0.reuse, UR5, PT ;  /* 0x0000000500007c0c */ /* 0x040fe2000bf06270 */
[----:B------:R-:W-:Y:S03]  /*0340*/  BSSY.RECONVERGENT B0, `(.L_x_1) ;  /* 0x000000b000007945 */ /* 0x000fe60003800200 */
[----:B------:R-:W-:Y:S01]  /*0350*/  ISETP.GE.OR P0, PT, R0, R5, !P0 ;  /* 0x000000050000720c */ /* 0x000fe20004706670 */
[----:B--2---:R0:W-:Y:S01]  /*0360*/  @!P1 STS [R4], R9 ;  /* 0x0000000904009388 */ /* 0x0041e20000000800 */
[----:B------:R-:W-:Y:S11]  /*0370*/  BAR.SYNC.DEFER_BLOCKING 0x0 ;  /* 0x0000000000007b1d */ /* 0x000ff60000010000 */
[----:B------:R-:W-:Y:S05]  /*0380*/  @P0 BRA `(.L_x_2) ;  /* 0x0000000000180947 */ /* 0x000fea0003800000 */
[----:B0-----:R-:W2:Y:S01]  /*0390*/  LDG.E R9, desc[UR6][R6.64] ;  /* 0x0000000606097981 */ /* 0x001ea2000c1e1900 */
[----:B------:R-:W-:-:S05]  /*03a0*/  VIADD R8, R0, -UR5 ;  /* 0x8000000500087c36 */ /* 0x000fca0008000000 */
[----:B------:R-:W-:-:S06]  /*03b0*/  LEA R8, R8, UR4, 0x2 ;  /* 0x0000000408087c11 */ /* 0x000fcc000f8e10ff */
[----:B------:R-:W2:Y:S02]  /*03c0*/  LDS R8, [R8] ;  /* 0x0000000008087984 */ /* 0x000ea40000000800 */
[----:B--2---:R-:W-:-:S05]  /*03d0*/  IADD3 R9, PT, PT, R8, R9, RZ ;  /* 0x0000000908097210 */ /* 0x004fca0007ffe0ff */
[----:B------:R1:W-:Y:S02]  /*03e0*/  STG.E desc[UR6][R6.64], R9 ;  /* 0x0000000906007986 */ /* 0x0003e4000c101906 */
.L_x_2:
[----:B------:R-:W-:Y:S05]  /*03f0*/  BSYNC.RECONVERGENT B0 ;  /* 0x0000000000007941 */ /* 0x000fea0003800200 */
.L_x_1:
[----:B------:R-:W-:Y:S01]  /*0400*/  USHF.L.U32 UR5, UR5, 0x1, URZ ;  /* 0x0000000105057899 */ /* 0x000fe200080006ff */
[----:B------:R-:W-:Y:S05]  /*0410*/  BAR.SYNC.DEFER_BLOCKING 0x0 ;  /* 0x0000000000007b1d */ /* 0x000fea0000010000 */
[----:B------:R-:W-:-:S13]  /*0420*/  ISETP.LE.AND P0, PT, R5, UR5, PT ;  /* 0x0000000505007c0c */ /* 0x000fda000bf03270 */
[----:B------:R-:W-:Y:S05]  /*0430*/  @!P0 BRA `(.L_x_3) ;  /* 0xfffffffc00b48947 */ /* 0x000fea000383ffff */
.L_x_0:
[----:B------:R-:W-:-:S13]  /*0440*/  ISETP.GE.AND P0, PT, R5, 0x1, PT ;  /* 0x000000010500780c */ /* 0x000fda0003f06270 */
[----:B------:R-:W-:Y:S05]  /*0450*/  @!P0 EXIT ;  /* 0x000000000000894d */ /* 0x000fea0003800000 */
[----:B01----:R-:W0:Y:S01]  /*0460*/  LDC.64 R6, c[0x0][0x388] ;  /* 0x0000e200ff067b82 */ /* 0x003e220000000a00 */
[----:B------:R-:W-:Y:S01]  /*0470*/  BSSY.RECONVERGENT B0, `(.L_x_4) ;  /* 0x000000b000007945 */ /* 0x000fe20003800200 */
[----:B------:R-:W-:Y:S01]  /*0480*/  IMAD.MOV.U32 R9, RZ, RZ, RZ ;  /* 0x000000ffff097224 */ /* 0x000fe200078e00ff */
[----:B------:R-:W1:Y:S06]  /*0490*/  LDCU UR4, c[0x0][0x390] ;  /* 0x00007200ff0477ac */ /* 0x000e6c0008000800 */
.L_x_6:
[----:B0-----:R-:W-:-:S06]  /*04a0*/  IMAD.WIDE.U32 R4, R9, 0x4, R6 ;  /* 0x0000000409047825 */ /* 0x001fcc00078e0006 */
[----:B------:R-:W2:Y:S02]  /*04b0*/  LDG.E R5, desc[UR6][R4.64] ;  /* 0x0000000604057981 */ /* 0x000ea4000c1e1900 */
[----:B--2---:R-:W-:-:S13]  /*04c0*/  ISETP.GE.AND P0, PT, R0, R5, PT ;  /* 0x000000050000720c */ /* 0x004fda0003f06270 */
[----:B------:R-:W-:Y:S05]  /*04d0*/  @!P0 BRA `(.L_x_5) ;  /* 0x0000000000108947 */ /* 0x000fea0003800000 */
[----:B------:R-:W-:-:S04]  /*04e0*/  IADD3 R9, PT, PT, R9, 0x1, RZ ;  /* 0x0000000109097810 */ /* 0x000fc80007ffe0ff */
[----:B-1----:R-:W-:-:S13]  /*04f0*/  ISETP.NE.AND P0, PT, R9, UR4, PT ;  /* 0x0000000409007c0c */ /* 0x002fda000bf05270 */
[----:B------:R-:W-:Y:S05]  /*0500*/  @P0 BRA `(.L_x_6) ;  /* 0xfffffffc00e40947 */ /* 0x000fea000383ffff */
[----:B------:R-:W-:Y:S05]  /*0510*/  EXIT ;  /* 0x000000000000794d */ /* 0x000fea0003800000 */
.L_x_5:
[----:B-1----:R-:W-:Y:S05]  /*0520*/  BSYNC.RECONVERGENT B0 ;  /* 0x0000000000007941 */ /* 0x002fea0003800200 */
.L_x_4:
[----:B------:R-:W-:Y:S01]  /*0530*/  STG.E desc[UR6][R2.64], R9 ;  /* 0x0000000902007986 */ /* 0x000fe2000c101906 */
[----:B------:R-:W-:Y:S05]  /*0540*/  EXIT ;  /* 0x000000000000794d */ /* 0x000fea0003800000 */
.L_x_7:
[----:B------:R-:W-:-:S00]  /*0550*/  BRA `(.L_x_7) ;  /* 0xfffffffc00fc7947 */ /* 0x000fc0000383ffff */
[----:B------:R-:W-:-:S00]  /*0560*/  NOP ;  /* 0x0000000000007918 */ /* 0x000fc00000000000 */
        /* <DEDUP_REMOVED lines=9> */
.L_x_8:


//--------------------- .nv.shared._Z11bucket_sortPiS_i --------------------------
	.section	.nv.shared._Z11bucket_sortPiS_i,"aw",@nobits
	.sectionflags	@""
	.align	16
	.zero		1024


//--------------------- .nv.shared.reserved.0     --------------------------
	.section	.nv.shared.reserved.0,"aw",@nobits
	.weak		__nv_reservedSMEM_offset_0_alias
	.size		__nv_reservedSMEM_offset_0_alias, 0, 64
	.other		__nv_reservedSMEM_offset_0_alias,@"STO_CUDA_RESERVED_SHARED STV_DEFAULT"
__nv_reservedSMEM_offset_0_alias:
	.zero		0
	.zero		64


//--------------------- .nv.constant0._Z11bucket_sortPiS_i --------------------------
	.section	.nv.constant0._Z11bucket_sortPiS_i,"a",@progbits
	.sectionflags	@""
	.align	4
.nv.constant0._Z11bucket_sortPiS_i:
	.zero		916


//--------------------- SYMBOLS --------------------------

	.type		.nv.reservedSmem.offset0,@object
	.size		.nv.reservedSmem.offset0,0x4
	.type		.nv.reservedSmem.cap,@object
	.size		.nv.reservedSmem.cap,0x4
